	.headerflags	@"EF_CUDA_TEXMODE_UNIFIED EF_CUDA_64BIT_ADDRESS EF_CUDA_ACCELERATORS EF_CUDA_SM90 EF_CUDA_VIRTUAL_SM(EF_CUDA_SM90)"
	.elftype	@"ET_EXEC"


//--------------------- .nv.info                  --------------------------
	.section	.nv.info,"",@"SHT_CUDA_INFO"
	.align	4


	//----- nvinfo : EIATTR_REGCOUNT
	.align		4
        /*0000*/ 	.byte	0x04, 0x2f
        /*0002*/ 	.short	(.L_1 - .L_0)
	.align		4
.L_0:
        /*0004*/ 	.word	index@(triton_per_fused_mean_69)
        /*0008*/ 	.word	0x00000012


	//----- nvinfo : EIATTR_MIN_STACK_SIZE
	.align		4
.L_1:
        /*000c*/ 	.byte	0x04, 0x12
        /*000e*/ 	.short	(.L_3 - .L_2)
	.align		4
.L_2:
        /*0010*/ 	.word	index@(triton_per_fused_mean_69)
        /*0014*/ 	.word	0x00000000


	//----- nvinfo : EIATTR_FRAME_SIZE
	.align		4
.L_3:
        /*0018*/ 	.byte	0x04, 0x11
        /*001a*/ 	.short	(.L_5 - .L_4)
	.align		4
.L_4:
        /*001c*/ 	.word	index@(triton_per_fused_mean_69)
        /*0020*/ 	.word	0x00000000


	//----- nvinfo : EIATTR_MIN_STACK_SIZE
	.align		4
.L_5:
        /*0024*/ 	.byte	0x04, 0x12
        /*0026*/ 	.short	(.L_7 - .L_6)
	.align		4
.L_6:
        /*0028*/ 	.word	index@(triton_per_fused_mean_69)
        /*002c*/ 	.word	0x00000000
.L_7:


//--------------------- .nv.info.triton_per_fused_mean_69 --------------------------
	.section	.nv.info.triton_per_fused_mean_69,"",@"SHT_CUDA_INFO"
	.sectionflags	@""
	.align	4


	//----- nvinfo : EIATTR_CUDA_API_VERSION
	.align		4
        /*0000*/ 	.byte	0x04, 0x37
        /*0002*/ 	.short	(.L_9 - .L_8)
.L_8:
        /*0004*/ 	.word	0x0000007c


	//----- nvinfo : EIATTR_KPARAM_INFO
	.align		4
.L_9:
        /*0008*/ 	.byte	0x04, 0x17
        /*000a*/ 	.short	(.L_11 - .L_10)
.L_10:
        /*000c*/ 	.word	0x00000000
        /*0010*/ 	.short	0x0003
        /*0012*/ 	.short	0x0014
        /*0014*/ 	.byte	0x00, 0xf0, 0x11, 0x00


	//----- nvinfo : EIATTR_KPARAM_INFO
	.align		4
.L_11:
        /*0018*/ 	.byte	0x04, 0x17
        /*001a*/ 	.short	(.L_13 - .L_12)
.L_12:
        /*001c*/ 	.word	0x00000000
        /*0020*/ 	.short	0x0002
        /*0022*/ 	.short	0x0010
        /*0024*/ 	.byte	0x00, 0xf0, 0x11, 0x00


	//----- nvinfo : EIATTR_KPARAM_INFO
	.align		4
.L_13:
        /*0028*/ 	.byte	0x04, 0x17
        /*002a*/ 	.short	(.L_15 - .L_14)
.L_14:
        /*002c*/ 	.word	0x00000000
        /*0030*/ 	.short	0x0001
        /*0032*/ 	.short	0x0008
        /*0034*/ 	.byte	0x00, 0xf4, 0x21, 0x00


	//----- nvinfo : EIATTR_KPARAM_INFO
	.align		4
.L_15:
        /*0038*/ 	.byte	0x04, 0x17
        /*003a*/ 	.short	(.L_17 - .L_16)
.L_16:
        /*003c*/ 	.word	0x00000000
        /*0040*/ 	.short	0x0000
        /*0042*/ 	.short	0x0000
        /*0044*/ 	.byte	0x00, 0xf4, 0x21, 0x00


	//----- nvinfo : EIATTR_SPARSE_MMA_MASK
	.align		4
.L_17:
        /*0048*/ 	.byte	0x03, 0x50
        /*004a*/ 	.short	0x0000


	//----- nvinfo : EIATTR_MAXREG_COUNT
	.align		4
        /*004c*/ 	.byte	0x03, 0x1b
        /*004e*/ 	.short	0x00ff


	//----- nvinfo : EIATTR_COOP_GROUP_MASK_REGIDS
	.align		4
        /*0050*/ 	.byte	0x04, 0x29
        /*0052*/ 	.short	(.L_19 - .L_18)


	//   ....[0]....
.L_18:
        /*0054*/ 	.word	0xffffffff


	//   ....[1]....
        /*0058*/ 	.word	0xffffffff


	//   ....[2]....
        /*005c*/ 	.word	0xffffffff


	//   ....[3]....
        /*0060*/ 	.word	0xffffffff


	//----- nvinfo : EIATTR_COOP_GROUP_INSTR_OFFSETS
	.align		4
.L_19:
        /*0064*/ 	.byte	0x04, 0x28
        /*0066*/ 	.short	(.L_21 - .L_20)


	//   ....[0]....
.L_20:
        /*0068*/ 	.word	0x00000290


	//   ....[1]....
        /*006c*/ 	.word	0x000002b0


	//   ....[2]....
        /*0070*/ 	.word	0x00000390


	//   ....[3]....
        /*0074*/ 	.word	0x000003b0


	//----- nvinfo : EIATTR_EXIT_INSTR_OFFSETS
	.align		4
.L_21:
        /*0078*/ 	.byte	0x04, 0x1c
        /*007a*/ 	.short	(.L_23 - .L_22)


	//   ....[0]....
.L_22:
        /*007c*/ 	.word	0x000004d0


	//   ....[1]....
        /*0080*/ 	.word	0x00000500


	//----- nvinfo : EIATTR_REQNTID
	.align		4
.L_23:
        /*0084*/ 	.byte	0x04, 0x10
        /*0086*/ 	.short	(.L_25 - .L_24)
.L_24:
        /*0088*/ 	.word	0x00000080
        /*008c*/ 	.word	0x00000001
        /*0090*/ 	.word	0x00000001


	//----- nvinfo : EIATTR_CBANK_PARAM_SIZE
	.align		4
.L_25:
        /*0094*/ 	.byte	0x03, 0x19
        /*0096*/ 	.short	0x0018


	//----- nvinfo : EIATTR_PARAM_CBANK
	.align		4
        /*0098*/ 	.byte	0x04, 0x0a
        /*009a*/ 	.short	(.L_27 - .L_26)
	.align		4
.L_26:
        /*009c*/ 	.word	index@(.nv.constant0.triton_per_fused_mean_69)
        /*00a0*/ 	.short	0x0210
        /*00a2*/ 	.short	0x0018


	//----- nvinfo : EIATTR_SW_WAR
	.align		4
.L_27:
        /*00a4*/ 	.byte	0x04, 0x36
        /*00a6*/ 	.short	(.L_29 - .L_28)
.L_28:
        /*00a8*/ 	.word	0x00000008
.L_29:


//--------------------- .nv.callgraph             --------------------------
	.section	.nv.callgraph,"",@"SHT_CUDA_CALLGRAPH"
	.align	4
	.sectionentsize	8
	.align		4
        /*0000*/ 	.word	0x00000000
	.align		4
        /*0004*/ 	.word	0xffffffff
	.align		4
        /*0008*/ 	.word	0x00000000
	.align		4
        /*000c*/ 	.word	0xfffffffe
	.align		4
        /*0010*/ 	.word	0x00000000
	.align		4
        /*0014*/ 	.word	0xfffffffd
	.align		4
        /*0018*/ 	.word	0x00000000
	.align		4
        /*001c*/ 	.word	0xfffffffc


//--------------------- .text.triton_per_fused_mean_69 --------------------------
	.section	.text.triton_per_fused_mean_69,"ax",@progbits
	.sectionflags	@"SHF_BARRIERS=1"
	.align	128
        .global         triton_per_fused_mean_69
        .type           triton_per_fused_mean_69,@function
        .size           triton_per_fused_mean_69,(.L_x_1 - triton_per_fused_mean_69)
        .other          triton_per_fused_mean_69,@"STO_CUDA_ENTRY STV_DEFAULT"
triton_per_fused_mean_69:
.text.triton_per_fused_mean_69:
[----:B------:R-:W0:Y:S02]  /*0000*/  LDC R1, c[0x0][0x28] ;  /* 0x00000a00ff017b82 */ /* 0x000e240000000800 */
[----:B------:R-:W1:Y:S01]  /*0010*/  S2R R5, SR_TID.X ;  /* 0x0000000000057919 */ /* 0x000e620000002100 */
[----:B------:R-:W-:Y:S01]  /*0020*/  IMAD.MOV.U32 R8, RZ, RZ, RZ ;  /* 0x000000ffff087224 */ /* 0x000fe200078e00ff */
[----:B------:R-:W2:Y:S01]  /*0030*/  LDC.64 R2, c[0x0][0x218] ;  /* 0x00008600ff027b82 */ /* 0x000ea20000000a00 */
[----:B------:R-:W-:Y:S01]  /*0040*/  ULDC.64 UR6, c[0x0][0x208] ;  /* 0x0000820000067ab9 */ /* 0x000fe20000000a00 */
[----:B------:R-:W3:Y:S01]  /*0050*/  S2R R0, SR_CTAID.X ;  /* 0x0000000000007919 */ /* 0x000ee20000002500 */
[----:B-1----:R-:W-:Y:S02]  /*0060*/  IMAD.SHL.U32 R7, R5, 0x2, RZ ;  /* 0x0000000205077824 */ /* 0x002fe400078e00ff */
[----:B---3--:R-:W-:-:S03]  /*0070*/  IMAD.SHL.U32 R0, R0, 0x20, RZ ;  /* 0x0000002000007824 */ /* 0x008fc600078e00ff */
[----:B------:R-:W-:-:S04]  /*0080*/  LOP3.LUT R7, R7, 0x1e, RZ, 0xc0, !PT ;  /* 0x0000001e07077812 */ /* 0x000fc800078ec0ff */
[----:B------:R-:W-:-:S04]  /*0090*/  LOP3.LUT R9, R0, R7, RZ, 0xfc, !PT ;  /* 0x0000000700097212 */ /* 0x000fc800078efcff */
[C---:B------:R-:W-:Y:S01]  /*00a0*/  ISETP.GE.AND P0, PT, R9.reuse, 0xaf8, PT ;  /* 0x00000af80900780c */ /* 0x040fe20003f06270 */
[----:B------:R-:W-:Y:S01]  /*00b0*/  IMAD.HI R6, R9, -0x4549a9ef, R8 ;  /* 0xbab6561109067827 */ /* 0x000fe200078e0208 */
[----:B------:R-:W-:-:S04]  /*00c0*/  SHF.R.U32.HI R8, RZ, 0x4, R5 ;  /* 0x00000004ff087819 */ /* 0x000fc80000011605 */
[----:B------:R-:W-:-:S04]  /*00d0*/  SHF.R.U32.HI R11, RZ, 0x1f, R6 ;  /* 0x0000001fff0b7819 */ /* 0x000fc80000011606 */
[----:B------:R-:W-:Y:S02]  /*00e0*/  LEA.HI.SX32 R11, R6, R11, 0x17 ;  /* 0x0000000b060b7211 */ /* 0x000fe400078fbaff */
[----:B------:R-:W-:-:S03]  /*00f0*/  SGXT.U32 R6, R8, 0x3 ;  /* 0x000000030806781a */ /* 0x000fc60000000000 */
[----:B------:R-:W-:-:S04]  /*0100*/  IMAD R13, R11, -0x2be, R9 ;  /* 0xfffffd420b0d7824 */ /* 0x000fc800078e0209 */
[----:B------:R-:W-:-:S04]  /*0110*/  IMAD R6, R6, 0x2be, R13 ;  /* 0x000002be06067824 */ /* 0x000fc800078e020d */
[----:B------:R-:W-:-:S04]  /*0120*/  IMAD R11, R11, 0x2be0, R6 ;  /* 0x00002be00b0b7824 */ /* 0x000fc800078e0206 */
[C---:B------:R-:W-:Y:S02]  /*0130*/  VIADD R13, R11.reuse, 0x15f0 ;  /* 0x000015f00b0d7836 */ /* 0x040fe40000000000 */
[----:B--2---:R-:W-:Y:S01]  /*0140*/  IMAD.WIDE R8, R11, 0x4, R2 ;  /* 0x000000040b087825 */ /* 0x004fe200078e0202 */
[----:B------:R-:W-:-:S03]  /*0150*/  CS2R R10, SRZ ;  /* 0x00000000000a7805 */ /* 0x000fc6000001ff00 */
[----:B------:R-:W-:Y:S01]  /*0160*/  IMAD.WIDE R2, R13, 0x4, R2 ;  /* 0x000000040d027825 */ /* 0x000fe200078e0202 */
[----:B------:R-:W-:Y:S02]  /*0170*/  CS2R R12, SRZ ;  /* 0x00000000000c7805 */ /* 0x000fe4000001ff00 */
[----:B------:R1:W2:Y:S04]  /*0180*/  @!P0 LDG.E.64 R10, desc[UR6][R8.64] ;  /* 0x00000006080a8981 */ /* 0x0002a8000c1e1b00 */
[----:B------:R-:W3:Y:S01]  /*0190*/  @!P0 LDG.E.64 R12, desc[UR6][R2.64] ;  /* 0x00000006020c8981 */ /* 0x000ee2000c1e1b00 */
[----:B------:R-:W4:Y:S01]  /*01a0*/  S2UR UR5, SR_CgaCtaId ;  /* 0x00000000000579c3 */ /* 0x000f220000008800 */
[----:B------:R-:W-:Y:S01]  /*01b0*/  UMOV UR4, 0x400 ;  /* 0x0000040000047882 */ /* 0x000fe20000000000 */
[----:B------:R-:W-:Y:S01]  /*01c0*/  ISETP.GE.AND P1, PT, R5, 0x80, PT ;  /* 0x000000800500780c */ /* 0x000fe20003f26270 */
[----:B-1----:R-:W-:Y:S01]  /*01d0*/  IMAD.SHL.U32 R8, R7, 0x10, RZ ;  /* 0x0000001007087824 */ /* 0x002fe200078e00ff */
[----:B----4-:R-:W-:Y:S01]  /*01e0*/  UPRMT UR4, UR5, 0x654, UR4 ;  /* 0x0000065405047896 */ /* 0x010fe20008000004 */
[----:B--2---:R-:W-:-:S02]  /*01f0*/  SEL R15, R10, RZ, !P0 ;  /* 0x000000ff0a0f7207 */ /* 0x004fc40004000000 */
[----:B------:R-:W-:Y:S02]  /*0200*/  SEL R6, R11, RZ, !P0 ;  /* 0x000000ff0b067207 */ /* 0x000fe40004000000 */
[----:B---3--:R-:W-:Y:S02]  /*0210*/  SEL R12, R12, RZ, !P0 ;  /* 0x000000ff0c0c7207 */ /* 0x008fe40004000000 */
[----:B------:R-:W-:-:S03]  /*0220*/  SEL R13, R13, RZ, !P0 ;  /* 0x000000ff0d0d7207 */ /* 0x000fc60004000000 */
[----:B------:R-:W-:Y:S02]  /*0230*/  FADD R12, R15, R12 ;  /* 0x0000000c0f0c7221 */ /* 0x000fe40000000000 */
[----:B------:R-:W-:Y:S01]  /*0240*/  FADD R13, R6, R13 ;  /* 0x0000000d060d7221 */ /* 0x000fe20000000000 */
[----:B------:R-:W-:Y:S02]  /*0250*/  SHF.R.U32.HI R6, RZ, 0x5, R5 ;  /* 0x00000005ff067819 */ /* 0x000fe40000011605 */
[----:B------:R-:W-:Y:S02]  /*0260*/  FSEL R12, R12, RZ, !P0 ;  /* 0x000000ff0c0c7208 */ /* 0x000fe40004000000 */
[----:B------:R-:W-:Y:S02]  /*0270*/  FSEL R13, R13, RZ, !P0 ;  /* 0x000000ff0d0d7208 */ /* 0x000fe40004000000 */
[----:B------:R-:W-:Y:S01]  /*0280*/  SGXT.U32 R6, R6, 0x2 ;  /* 0x000000020606781a */ /* 0x000fe20000000000 */
[----:B------:R-:W1:Y:S01]  /*0290*/  SHFL.BFLY PT, R9, R12, 0x10, 0x1f ;  /* 0x0e001f000c097f89 */ /* 0x000e6200000e0000 */
[----:B------:R-:W-:-:S03]  /*02a0*/  LOP3.LUT P0, RZ, R5, 0x10, RZ, 0xc0, !PT ;  /* 0x0000001005ff7812 */ /* 0x000fc6000780c0ff */
[----:B------:R-:W2:Y:S01]  /*02b0*/  SHFL.BFLY PT, R2, R13, 0x10, 0x1f ;  /* 0x0e001f000d027f89 */ /* 0x000ea200000e0000 */
[----:B------:R-:W-:-:S05]  /*02c0*/  IMAD.SHL.U32 R3, R6, 0x4, RZ ;  /* 0x0000000406037824 */ /* 0x000fca00078e00ff */
[----:B------:R-:W-:Y:S01]  /*02d0*/  LOP3.LUT R3, R8, R3, RZ, 0xfc, !PT ;  /* 0x0000000308037212 */ /* 0x000fe200078efcff */
[----:B-1----:R-:W-:Y:S01]  /*02e0*/  FADD R14, R12, R9 ;  /* 0x000000090c0e7221 */ /* 0x002fe20000000000 */
[----:B------:R-:W-:Y:S01]  /*02f0*/  LEA R9, R5, UR4, 0x2 ;  /* 0x0000000405097c11 */ /* 0x000fe2000f8e10ff */
[----:B--2---:R-:W-:-:S03]  /*0300*/  FADD R12, R13, R2 ;  /* 0x000000020d0c7221 */ /* 0x004fc60000000000 */
[----:B------:R-:W-:Y:S04]  /*0310*/  @!P0 STS [R3+UR4], R14 ;  /* 0x0000000e03008988 */ /* 0x000fe80008000804 */
[----:B------:R1:W-:Y:S01]  /*0320*/  @!P0 STS [R3+UR4+0x10], R12 ;  /* 0x0000100c03008988 */ /* 0x0003e20008000804 */
[----:B------:R-:W-:Y:S01]  /*0330*/  BAR.SYNC.DEFER_BLOCKING 0x0 ;  /* 0x0000000000007b1d */ /* 0x000fe20000010000 */
[----:B------:R-:W-:-:S04]  /*0340*/  LOP3.LUT P0, RZ, R5, 0x3, RZ, 0xc0, !PT ;  /* 0x0000000305ff7812 */ /* 0x000fc8000780c0ff */
[----:B------:R-:W-:Y:S01]  /*0350*/  ISETP.LT.AND P0, PT, R5, 0x80, !P0 ;  /* 0x000000800500780c */ /* 0x000fe20004701270 */
[----:B-1----:R-:W-:-:S04]  /*0360*/  VIADD R12, R8, UR4 ;  /* 0x00000004080c7c36 */ /* 0x002fc80008000000 */
[----:B------:R-:W-:Y:S01]  /*0370*/  IMAD R12, R7, -0xc, R12 ;  /* 0xfffffff4070c7824 */ /* 0x000fe200078e020c */
[----:B------:R-:W1:Y:S04]  /*0380*/  @!P1 LDS R4, [R9] ;  /* 0x0000000009049984 */ /* 0x000e680000000800 */
[----:B-1----:R-:W1:Y:S02]  /*0390*/  SHFL.BFLY PT, R11, R4, 0x2, 0x1f ;  /* 0x0c401f00040b7f89 */ /* 0x002e6400000e0000 */
[----:B-1----:R-:W-:-:S05]  /*03a0*/  FADD R11, R4, R11 ;  /* 0x0000000b040b7221 */ /* 0x002fca0000000000 */
[----:B------:R-:W1:Y:S02]  /*03b0*/  SHFL.BFLY PT, R2, R11, 0x1, 0x1f ;  /* 0x0c201f000b027f89 */ /* 0x000e6400000e0000 */
[----:B-1----:R-:W-:Y:S01]  /*03c0*/  FADD R10, R11, R2 ;  /* 0x000000020b0a7221 */ /* 0x002fe20000000000 */
[----:B------:R-:W-:Y:S02]  /*03d0*/  LOP3.LUT R2, R5, 0x1f, RZ, 0xc0, !PT ;  /* 0x0000001f05027812 */ /* 0x000fe400078ec0ff */
[----:B------:R-:W-:Y:S02]  /*03e0*/  LOP3.LUT R5, R0, 0x1f, R5, 0xf8, !PT ;  /* 0x0000001f00057812 */ /* 0x000fe400078ef805 */
[----:B------:R-:W-:Y:S01]  /*03f0*/  @P0 STS [R9], R10 ;  /* 0x0000000a09000388 */ /* 0x000fe20000000800 */
[----:B------:R-:W-:Y:S02]  /*0400*/  LEA R4, R2, UR4, 0x2 ;  /* 0x0000000402047c11 */ /* 0x000fe4000f8e10ff */
[----:B------:R-:W1:Y:S08]  /*0410*/  LDC.64 R2, c[0x0][0x210] ;  /* 0x00008400ff027b82 */ /* 0x000e700000000a00 */
[----:B------:R-:W-:Y:S01]  /*0420*/  BAR.SYNC.DEFER_BLOCKING 0x0 ;  /* 0x0000000000007b1d */ /* 0x000fe20000010000 */
[----:B------:R-:W-:-:S04]  /*0430*/  ISETP.GE.AND P0, PT, R5, 0xaf8, PT ;  /* 0x00000af80500780c */ /* 0x000fc80003f06270 */
[----:B------:R-:W-:Y:S01]  /*0440*/  ISETP.EQ.AND P0, PT, R6, RZ, !P0 ;  /* 0x000000ff0600720c */ /* 0x000fe20004702270 */
[----:B-1----:R-:W-:Y:S01]  /*0450*/  IMAD.WIDE R2, R5, 0x4, R2 ;  /* 0x0000000405027825 */ /* 0x002fe200078e0202 */
[----:B------:R-:W-:Y:S04]  /*0460*/  LDS R14, [R8+UR4] ;  /* 0x00000004080e7984 */ /* 0x000fe80008000800 */
[----:B------:R-:W1:Y:S01]  /*0470*/  LDS R15, [R8+UR4+0x10] ;  /* 0x00001004080f7984 */ /* 0x000e620008000800 */
[----:B------:R-:W-:Y:S06]  /*0480*/  BAR.SYNC.DEFER_BLOCKING 0x0 ;  /* 0x0000000000007b1d */ /* 0x000fec0000010000 */
[----:B-1----:R1:W-:Y:S02]  /*0490*/  STS.64 [R12], R14 ;  /* 0x0000000e0c007388 */ /* 0x0023e40000000a00 */
[----:B------:R-:W-:Y:S06]  /*04a0*/  BAR.SYNC.DEFER_BLOCKING 0x0 ;  /* 0x0000000000007b1d */ /* 0x000fec0000010000 */
[----:B------:R-:W2:Y:S02]  /*04b0*/  LDS R4, [R4] ;  /* 0x0000000004047984 */ /* 0x000ea40000000800 */
[----:B------:R-:W-:Y:S06]  /*04c0*/  BAR.SYNC.DEFER_BLOCKING 0x0 ;  /* 0x0000000000007b1d */ /* 0x000fec0000010000 */
[----:B-1----:R-:W-:Y:S05]  /*04d0*/  @!P0 EXIT ;  /* 0x000000000000894d */ /* 0x002fea0003800000 */
[----:B--2---:R-:W-:-:S05]  /*04e0*/  FMUL R5, R4, 0.0625 ;  /* 0x3d80000004057820 */ /* 0x004fca0000400000 */
[----:B------:R-:W-:Y:S01]  /*04f0*/  STG.E desc[UR6][R2.64], R5 ;  /* 0x0000000502007986 */ /* 0x000fe2000c101906 */
[----:B------:R-:W-:Y:S05]  /*0500*/  EXIT ;  /* 0x000000000000794d */ /* 0x000fea0003800000 */
.L_x_0:
[----:B------:R-:W-:-:S00]  /*0510*/  BRA `(.L_x_0) ;  /* 0xfffffffc00fc7947 */ /* 0x000fc0000383ffff */
[----:B------:R-:W-:-:S00]  /*0520*/  NOP ;  /* 0x0000000000007918 */ /* 0x000fc00000000000 */
        /* <DEDUP_REMOVED lines=13> */
.L_x_1:


//--------------------- .nv.shared.triton_per_fused_mean_69 --------------------------
	.section	.nv.shared.triton_per_fused_mean_69,"aw",@nobits
	.sectionflags	@""
	.align	16
	.zero		1024


//--------------------- .nv.constant0.triton_per_fused_mean_69 --------------------------
	.section	.nv.constant0.triton_per_fused_mean_69,"a",@progbits
	.sectionflags	@""
	.align	4
.nv.constant0.triton_per_fused_mean_69:
	.zero		552
